//
// Generated by NVIDIA NVVM Compiler
//
// Compiler Build ID: CL-36424714
// Cuda compilation tools, release 13.0, V13.0.88
// Based on NVVM 20.0.0
//

.version 9.0
.target sm_100
.address_size 64

	// .globl	_Z13suma_vectoresPfS_S_i

.visible .entry _Z13suma_vectoresPfS_S_i(
	.param .u64 .ptr .align 1 _Z13suma_vectoresPfS_S_i_param_0,
	.param .u64 .ptr .align 1 _Z13suma_vectoresPfS_S_i_param_1,
	.param .u64 .ptr .align 1 _Z13suma_vectoresPfS_S_i_param_2,
	.param .u32 _Z13suma_vectoresPfS_S_i_param_3
)
{
	.reg .pred 	%p<3>;
	.reg .b32 	%r<11>;
	.reg .b32 	%f<4>;
	.reg .b64 	%rd<11>;

	ld.param.u64 	%rd4, [_Z13suma_vectoresPfS_S_i_param_0];
	ld.param.u64 	%rd5, [_Z13suma_vectoresPfS_S_i_param_1];
	ld.param.u64 	%rd6, [_Z13suma_vectoresPfS_S_i_param_2];
	ld.param.u32 	%r6, [_Z13suma_vectoresPfS_S_i_param_3];
	mov.u32 	%r7, %ctaid.x;
	mov.u32 	%r1, %ntid.x;
	mov.u32 	%r8, %tid.x;
	mad.lo.s32 	%r10, %r7, %r1, %r8;
	setp.ge.s32 	%p1, %r10, %r6;
	@%p1 bra 	$L__BB0_3;
	mov.u32 	%r9, %nctaid.x;
	mul.lo.s32 	%r3, %r1, %r9;
	cvta.to.global.u64 	%rd1, %rd4;
	cvta.to.global.u64 	%rd2, %rd5;
	cvta.to.global.u64 	%rd3, %rd6;
$L__BB0_2:
	mul.wide.s32 	%rd7, %r10, 4;
	add.s64 	%rd8, %rd1, %rd7;
	ld.global.f32 	%f1, [%rd8];
	add.s64 	%rd9, %rd2, %rd7;
	ld.global.f32 	%f2, [%rd9];
	add.f32 	%f3, %f1, %f2;
	add.s64 	%rd10, %rd3, %rd7;
	st.global.f32 	[%rd10], %f3;
	add.s32 	%r10, %r10, %r3;
	setp.lt.s32 	%p2, %r10, %r6;
	@%p2 bra 	$L__BB0_2;
$L__BB0_3:
	ret;

}


// ===== COMPILED SASS (sm_100) =====

	.target	sm_100

	.elftype	@"ET_EXEC"


//--------------------- .note.nv.tkinfo           --------------------------
	.section	.note.nv.tkinfo,"",@"SHT_NOTE"
	.sectionflags	@"SHF_NOTE_NV_TKINFO"
	.tkinfo
        /*0018*/ 	.word	0x00000002
        /*0030*/ 	.string	""
        /*0030*/ 	.string	"ptxas"
        /*0030*/ 	.string	"Cuda compilation tools, release 13.0, V13.0.88"
        /*0030*/ 	.string	"Build cuda_13.0.r13.0/compiler.36424714_0"
        /*0030*/ 	.string	"-arch sm_100 -m 64 "



//--------------------- .note.nv.cuinfo           --------------------------
	.section	.note.nv.cuinfo,"",@"SHT_NOTE"
	.sectionflags	@"SHF_NOTE_NV_CUINFO"
        /*0018*/ 	.short	0x0002
        /*001a*/ 	.short	0x0064
        /*001c*/ 	.short	0x0082
	.zero		2


//--------------------- .nv.info                  --------------------------
	.section	.nv.info,"",@"SHT_CUDA_INFO"
	.align	4


	//----- nvinfo : EIATTR_REGCOUNT
	.align		4
        /*0000*/ 	.byte	0x04, 0x2f
        /*0002*/ 	.short	(.L_1 - .L_0)
	.align		4
.L_0:
        /*0004*/ 	.word	index@(_Z13suma_vectoresPfS_S_i)
        /*0008*/ 	.word	0x00000014


	//----- nvinfo : EIATTR_FRAME_SIZE
	.align		4
.L_1:
        /*000c*/ 	.byte	0x04, 0x11
        /*000e*/ 	.short	(.L_3 - .L_2)
	.align		4
.L_2:
        /*0010*/ 	.word	index@(_Z13suma_vectoresPfS_S_i)
        /*0014*/ 	.word	0x00000000


	//----- nvinfo : EIATTR_MIN_STACK_SIZE
	.align		4
.L_3:
        /*0018*/ 	.byte	0x04, 0x12
        /*001a*/ 	.short	(.L_5 - .L_4)
	.align		4
.L_4:
        /*001c*/ 	.word	index@(_Z13suma_vectoresPfS_S_i)
        /*0020*/ 	.word	0x00000000
.L_5:


//--------------------- .nv.compat                --------------------------
	.section	.nv.compat,"",@"SHT_CUDA_COMPAT_INFO"
	.align	4
        /*0000*/ 	.byte	0x02, 0x09, 0x00, 0x00, 0x02, 0x02, 0x01, 0x00, 0x02, 0x05, 0x05, 0x00, 0x03, 0x07, 0x01, 0x01
        /*0010*/ 	.byte	0x02, 0x03, 0x00, 0x00, 0x02, 0x06, 0x01, 0x00, 0x04, 0x0b, 0x08, 0x00, 0x09, 0x00, 0x00, 0x00
        /*0020*/ 	.byte	0x00, 0x00, 0x00, 0x00


//--------------------- .nv.info._Z13suma_vectoresPfS_S_i --------------------------
	.section	.nv.info._Z13suma_vectoresPfS_S_i,"",@"SHT_CUDA_INFO"
	.sectionflags	@""
	.align	4


	//----- nvinfo : EIATTR_CUDA_API_VERSION
	.align		4
        /*0000*/ 	.byte	0x04, 0x37
        /*0002*/ 	.short	(.L_7 - .L_6)
.L_6:
        /*0004*/ 	.word	0x00000082


	//----- nvinfo : EIATTR_KPARAM_INFO
	.align		4
.L_7:
        /*0008*/ 	.byte	0x04, 0x17
        /*000a*/ 	.short	(.L_9 - .L_8)
.L_8:
        /*000c*/ 	.word	0x00000000
        /*0010*/ 	.short	0x0003
        /*0012*/ 	.short	0x0018
        /*0014*/ 	.byte	0x00, 0xf0, 0x11, 0x00


	//----- nvinfo : EIATTR_KPARAM_INFO
	.align		4
.L_9:
        /*0018*/ 	.byte	0x04, 0x17
        /*001a*/ 	.short	(.L_11 - .L_10)
.L_10:
        /*001c*/ 	.word	0x00000000
        /*0020*/ 	.short	0x0002
        /*0022*/ 	.short	0x0010
        /*0024*/ 	.byte	0x00, 0xf5, 0x21, 0x00


	//----- nvinfo : EIATTR_KPARAM_INFO
	.align		4
.L_11:
        /*0028*/ 	.byte	0x04, 0x17
        /*002a*/ 	.short	(.L_13 - .L_12)
.L_12:
        /*002c*/ 	.word	0x00000000
        /*0030*/ 	.short	0x0001
        /*0032*/ 	.short	0x0008
        /*0034*/ 	.byte	0x00, 0xf5, 0x21, 0x00


	//----- nvinfo : EIATTR_KPARAM_INFO
	.align		4
.L_13:
        /*0038*/ 	.byte	0x04, 0x17
        /*003a*/ 	.short	(.L_15 - .L_14)
.L_14:
        /*003c*/ 	.word	0x00000000
        /*0040*/ 	.short	0x0000
        /*0042*/ 	.short	0x0000
        /*0044*/ 	.byte	0x00, 0xf5, 0x21, 0x00


	//----- nvinfo : EIATTR_SPARSE_MMA_MASK
	.align		4
.L_15:
        /*0048*/ 	.byte	0x03, 0x50
        /*004a*/ 	.short	0x0000


	//----- nvinfo : EIATTR_MAXREG_COUNT
	.align		4
        /*004c*/ 	.byte	0x03, 0x1b
        /*004e*/ 	.short	0x00ff


	//----- nvinfo : EIATTR_MERCURY_ISA_VERSION
	.align		4
        /*0050*/ 	.byte	0x03, 0x5f
        /*0052*/ 	.short	0x0101


	//----- nvinfo : EIATTR_VRC_CTA_INIT_COUNT
	.align		4
        /*0054*/ 	.byte	0x02, 0x4a
	.zero		1
	.zero		1


	//----- nvinfo : EIATTR_EXIT_INSTR_OFFSETS
	.align		4
        /*0058*/ 	.byte	0x04, 0x1c
        /*005a*/ 	.short	(.L_17 - .L_16)


	//   ....[0]....
.L_16:
        /*005c*/ 	.word	0x00000070


	//   ....[1]....
        /*0060*/ 	.word	0x00000180


	//----- nvinfo : EIATTR_CRS_STACK_SIZE
	.align		4
.L_17:
        /*0064*/ 	.byte	0x04, 0x1e
        /*0066*/ 	.short	(.L_19 - .L_18)
.L_18:
        /*0068*/ 	.word	0x00000000


	//----- nvinfo : EIATTR_CBANK_PARAM_SIZE
	.align		4
.L_19:
        /*006c*/ 	.byte	0x03, 0x19
        /*006e*/ 	.short	0x001c


	//----- nvinfo : EIATTR_PARAM_CBANK
	.align		4
        /*0070*/ 	.byte	0x04, 0x0a
        /*0072*/ 	.short	(.L_21 - .L_20)
	.align		4
.L_20:
        /*0074*/ 	.word	index@(.nv.constant0._Z13suma_vectoresPfS_S_i)
        /*0078*/ 	.short	0x0380
        /*007a*/ 	.short	0x001c


	//----- nvinfo : EIATTR_SW_WAR
	.align		4
.L_21:
        /*007c*/ 	.byte	0x04, 0x36
        /*007e*/ 	.short	(.L_23 - .L_22)
.L_22:
        /*0080*/ 	.word	0x00000008
.L_23:


//--------------------- .nv.callgraph             --------------------------
	.section	.nv.callgraph,"",@"SHT_CUDA_CALLGRAPH"
	.align	4
	.sectionentsize	8
	.align		4
        /*0000*/ 	.word	0x00000000
	.align		4
        /*0004*/ 	.word	0xffffffff
	.align		4
        /*0008*/ 	.word	0x00000000
	.align		4
        /*000c*/ 	.word	0xfffffffe
	.align		4
        /*0010*/ 	.word	0x00000000
	.align		4
        /*0014*/ 	.word	0xfffffffd
	.align		4
        /*0018*/ 	.word	0x00000000
	.align		4
        /*001c*/ 	.word	0xfffffffc


//--------------------- .text._Z13suma_vectoresPfS_S_i --------------------------
	.section	.text._Z13suma_vectoresPfS_S_i,"ax",@progbits
	.align	128
        .global         _Z13suma_vectoresPfS_S_i
        .type           _Z13suma_vectoresPfS_S_i,@function
        .size           _Z13suma_vectoresPfS_S_i,(.L_x_2 - _Z13suma_vectoresPfS_S_i)
        .other          _Z13suma_vectoresPfS_S_i,@"STO_CUDA_ENTRY STV_DEFAULT"
_Z13suma_vectoresPfS_S_i:
.text._Z13suma_vectoresPfS_S_i:
[----:B------:R-:W-:Y:S01]  /*0000*/  LDC R1, c[0x0][0x37c] ;  /* 0x0000df00ff017b82 */ /* 0x000fe20000000800 */
[----:B------:R-:W0:Y:S07]  /*0010*/  S2R R0, SR_TID.X ;  /* 0x0000000000007919 */ /* 0x000e2e0000002100 */
[----:B------:R-:W0:Y:S01]  /*0020*/  S2UR UR4, SR_CTAID.X ;  /* 0x00000000000479c3 */ /* 0x000e220000002500 */
[----:B------:R-:W1:Y:S07]  /*0030*/  LDCU UR5, c[0x0][0x398] ;  /* 0x00007300ff0577ac */ /* 0x000e6e0008000800 */
[----:B------:R-:W0:Y:S02]  /*0040*/  LDC R15, c[0x0][0x360] ;  /* 0x0000d800ff0f7b82 */ /* 0x000e240000000800 */
[----:B0-----:R-:W-:-:S05]  /*0050*/  IMAD R0, R15, UR4, R0 ;  /* 0x000000040f007c24 */ /* 0x001fca000f8e0200 */
[----:B-1----:R-:W-:-:S13]  /*0060*/  ISETP.GE.AND P0, PT, R0, UR5, PT ;  /* 0x0000000500007c0c */ /* 0x002fda000bf06270 */
[----:B------:R-:W-:Y:S05]  /*0070*/  @P0 EXIT ;  /* 0x000000000000094d */ /* 0x000fea0003800000 */
[----:B------:R-:W0:Y:S01]  /*0080*/  LDC.64 R12, c[0x0][0x390] ;  /* 0x0000e400ff0c7b82 */ /* 0x000e220000000a00 */
[----:B------:R-:W1:Y:S01]  /*0090*/  LDCU UR4, c[0x0][0x370] ;  /* 0x00006e00ff0477ac */ /* 0x000e620008000800 */
[----:B------:R-:W2:Y:S06]  /*00a0*/  LDCU.64 UR6, c[0x0][0x358] ;  /* 0x00006b00ff0677ac */ /* 0x000eac0008000a00 */
[----:B------:R-:W3:Y:S08]  /*00b0*/  LDC.64 R8, c[0x0][0x380] ;  /* 0x0000e000ff087b82 */ /* 0x000ef00000000a00 */
[----:B------:R-:W4:Y:S01]  /*00c0*/  LDC.64 R10, c[0x0][0x388] ;  /* 0x0000e200ff0a7b82 */ /* 0x000f220000000a00 */
[----:B-1----:R-:W-:-:S07]  /*00d0*/  IMAD R15, R15, UR4, RZ ;  /* 0x000000040f0f7c24 */ /* 0x002fce000f8e02ff */
.L_x_0:
[----:B---3--:R-:W-:-:S04]  /*00e0*/  IMAD.WIDE R2, R0, 0x4, R8 ;  /* 0x0000000400027825 */ /* 0x008fc800078e0208 */
[C---:B----4-:R-:W-:Y:S02]  /*00f0*/  IMAD.WIDE R4, R0.reuse, 0x4, R10 ;  /* 0x0000000400047825 */ /* 0x050fe400078e020a */
[----:B--2---:R-:W2:Y:S04]  /*0100*/  LDG.E R2, desc[UR6][R2.64] ;  /* 0x0000000602027981 */ /* 0x004ea8000c1e1900 */
[----:B------:R-:W2:Y:S01]  /*0110*/  LDG.E R5, desc[UR6][R4.64] ;  /* 0x0000000604057981 */ /* 0x000ea2000c1e1900 */
[----:B01----:R-:W-:Y:S01]  /*0120*/  IMAD.WIDE R6, R0, 0x4, R12 ;  /* 0x0000000400067825 */ /* 0x003fe200078e020c */
[----:B------:R-:W-:-:S04]  /*0130*/  IADD3 R0, PT, PT, R15, R0, RZ ;  /* 0x000000000f007210 */ /* 0x000fc80007ffe0ff */
[----:B------:R-:W-:Y:S01]  /*0140*/  ISETP.GE.AND P0, PT, R0, UR5, PT ;  /* 0x0000000500007c0c */ /* 0x000fe2000bf06270 */
[----:B--2---:R-:W-:-:S05]  /*0150*/  FADD R17, R2, R5 ;  /* 0x0000000502117221 */ /* 0x004fca0000000000 */
[----:B------:R1:W-:Y:S07]  /*0160*/  STG.E desc[UR6][R6.64], R17 ;  /* 0x0000001106007986 */ /* 0x0003ee000c101906 */
[----:B------:R-:W-:Y:S05]  /*0170*/  @!P0 BRA `(.L_x_0) ;  /* 0xfffffffc00d88947 */ /* 0x000fea000383ffff */
[----:B------:R-:W-:Y:S05]  /*0180*/  EXIT ;  /* 0x000000000000794d */ /* 0x000fea0003800000 */
.L_x_1:
[----:B------:R-:W-:-:S00]  /*0190*/  BRA `(.L_x_1) ;  /* 0xfffffffc00fc7947 */ /* 0x000fc0000383ffff */
[----:B------:R-:W-:-:S00]  /*01a0*/  NOP ;  /* 0x0000000000007918 */ /* 0x000fc00000000000 */
        /* <DEDUP_REMOVED lines=13> */
.L_x_2:


//--------------------- .nv.shared.reserved.0     --------------------------
	.section	.nv.shared.reserved.0,"aw",@nobits
	.weak		__nv_reservedSMEM_offset_0_alias
	.size		__nv_reservedSMEM_offset_0_alias, 0, 64
	.other		__nv_reservedSMEM_offset_0_alias,@"STO_CUDA_RESERVED_SHARED STV_DEFAULT"
__nv_reservedSMEM_offset_0_alias:
	.zero		0
	.zero		64


//--------------------- .nv.constant0._Z13suma_vectoresPfS_S_i --------------------------
	.section	.nv.constant0._Z13suma_vectoresPfS_S_i,"a",@progbits
	.sectionflags	@""
	.align	4
.nv.constant0._Z13suma_vectoresPfS_S_i:
	.zero		924


//--------------------- SYMBOLS --------------------------

	.type		.nv.reservedSmem.offset0,@object
	.size		.nv.reservedSmem.offset0,0x4
